//
// Generated by NVIDIA NVVM Compiler
//
// Compiler Build ID: CL-36424714
// Cuda compilation tools, release 13.0, V13.0.88
// Based on NVVM 20.0.0
//

.version 9.0
.target sm_100
.address_size 64

	// .globl	_Z6matmulPfS_S_i
// _ZZ6matmulPfS_S_iE6tile_a has been demoted
// _ZZ6matmulPfS_S_iE6tile_b has been demoted

.visible .entry _Z6matmulPfS_S_i(
	.param .u64 .ptr .align 1 _Z6matmulPfS_S_i_param_0,
	.param .u64 .ptr .align 1 _Z6matmulPfS_S_i_param_1,
	.param .u64 .ptr .align 1 _Z6matmulPfS_S_i_param_2,
	.param .u32 _Z6matmulPfS_S_i_param_3
)
{
	.reg .pred 	%p<3>;
	.reg .b32 	%r<37>;
	.reg .b32 	%f<102>;
	.reg .b64 	%rd<12>;
	// demoted variable
	.shared .align 4 .b8 _ZZ6matmulPfS_S_iE6tile_a[4096];
	// demoted variable
	.shared .align 4 .b8 _ZZ6matmulPfS_S_iE6tile_b[4096];
	ld.param.u64 	%rd3, [_Z6matmulPfS_S_i_param_0];
	ld.param.u64 	%rd4, [_Z6matmulPfS_S_i_param_1];
	ld.param.u64 	%rd5, [_Z6matmulPfS_S_i_param_2];
	ld.param.u32 	%r18, [_Z6matmulPfS_S_i_param_3];
	mov.u32 	%r19, %ctaid.y;
	mov.u32 	%r20, %ctaid.x;
	mov.u32 	%r1, %tid.x;
	shr.u32 	%r2, %r1, 5;
	and.b32  	%r3, %r1, 31;
	shl.b32 	%r21, %r19, 5;
	or.b32  	%r4, %r21, %r2;
	shl.b32 	%r5, %r20, 5;
	or.b32  	%r22, %r5, %r3;
	max.s32 	%r23, %r4, %r22;
	setp.ge.s32 	%p1, %r23, %r18;
	@%p1 bra 	$L__BB0_4;
	and.b32  	%r25, %r1, 992;
	or.b32  	%r26, %r25, %r3;
	shl.b32 	%r27, %r26, 2;
	mov.u32 	%r28, _ZZ6matmulPfS_S_iE6tile_a;
	add.s32 	%r7, %r28, %r27;
	mov.u32 	%r29, _ZZ6matmulPfS_S_iE6tile_b;
	add.s32 	%r8, %r29, %r27;
	shl.b32 	%r30, %r1, 2;
	and.b32  	%r31, %r30, 3968;
	add.s32 	%r9, %r28, %r31;
	shl.b32 	%r32, %r3, 2;
	add.s32 	%r10, %r29, %r32;
	mad.lo.s32 	%r33, %r18, %r2, %r5;
	add.s32 	%r35, %r33, %r3;
	shl.b32 	%r12, %r18, 5;
	cvta.to.global.u64 	%rd1, %rd3;
	cvta.to.global.u64 	%rd2, %rd4;
	mov.f32 	%f101, 0f00000000;
	mov.b32 	%r36, 0;
$L__BB0_2:
	mul.wide.u32 	%rd6, %r35, 4;
	add.s64 	%rd7, %rd1, %rd6;
	ld.global.f32 	%f4, [%rd7];
	st.shared.f32 	[%r7], %f4;
	add.s64 	%rd8, %rd2, %rd6;
	ld.global.f32 	%f5, [%rd8];
	st.shared.f32 	[%r8], %f5;
	bar.sync 	0;
	ld.shared.f32 	%f6, [%r9];
	ld.shared.f32 	%f7, [%r10];
	fma.rn.f32 	%f8, %f6, %f7, %f101;
	ld.shared.f32 	%f9, [%r9+4];
	ld.shared.f32 	%f10, [%r10+128];
	fma.rn.f32 	%f11, %f9, %f10, %f8;
	ld.shared.f32 	%f12, [%r9+8];
	ld.shared.f32 	%f13, [%r10+256];
	fma.rn.f32 	%f14, %f12, %f13, %f11;
	ld.shared.f32 	%f15, [%r9+12];
	ld.shared.f32 	%f16, [%r10+384];
	fma.rn.f32 	%f17, %f15, %f16, %f14;
	ld.shared.f32 	%f18, [%r9+16];
	ld.shared.f32 	%f19, [%r10+512];
	fma.rn.f32 	%f20, %f18, %f19, %f17;
	ld.shared.f32 	%f21, [%r9+20];
	ld.shared.f32 	%f22, [%r10+640];
	fma.rn.f32 	%f23, %f21, %f22, %f20;
	ld.shared.f32 	%f24, [%r9+24];
	ld.shared.f32 	%f25, [%r10+768];
	fma.rn.f32 	%f26, %f24, %f25, %f23;
	ld.shared.f32 	%f27, [%r9+28];
	ld.shared.f32 	%f28, [%r10+896];
	fma.rn.f32 	%f29, %f27, %f28, %f26;
	ld.shared.f32 	%f30, [%r9+32];
	ld.shared.f32 	%f31, [%r10+1024];
	fma.rn.f32 	%f32, %f30, %f31, %f29;
	ld.shared.f32 	%f33, [%r9+36];
	ld.shared.f32 	%f34, [%r10+1152];
	fma.rn.f32 	%f35, %f33, %f34, %f32;
	ld.shared.f32 	%f36, [%r9+40];
	ld.shared.f32 	%f37, [%r10+1280];
	fma.rn.f32 	%f38, %f36, %f37, %f35;
	ld.shared.f32 	%f39, [%r9+44];
	ld.shared.f32 	%f40, [%r10+1408];
	fma.rn.f32 	%f41, %f39, %f40, %f38;
	ld.shared.f32 	%f42, [%r9+48];
	ld.shared.f32 	%f43, [%r10+1536];
	fma.rn.f32 	%f44, %f42, %f43, %f41;
	ld.shared.f32 	%f45, [%r9+52];
	ld.shared.f32 	%f46, [%r10+1664];
	fma.rn.f32 	%f47, %f45, %f46, %f44;
	ld.shared.f32 	%f48, [%r9+56];
	ld.shared.f32 	%f49, [%r10+1792];
	fma.rn.f32 	%f50, %f48, %f49, %f47;
	ld.shared.f32 	%f51, [%r9+60];
	ld.shared.f32 	%f52, [%r10+1920];
	fma.rn.f32 	%f53, %f51, %f52, %f50;
	ld.shared.f32 	%f54, [%r9+64];
	ld.shared.f32 	%f55, [%r10+2048];
	fma.rn.f32 	%f56, %f54, %f55, %f53;
	ld.shared.f32 	%f57, [%r9+68];
	ld.shared.f32 	%f58, [%r10+2176];
	fma.rn.f32 	%f59, %f57, %f58, %f56;
	ld.shared.f32 	%f60, [%r9+72];
	ld.shared.f32 	%f61, [%r10+2304];
	fma.rn.f32 	%f62, %f60, %f61, %f59;
	ld.shared.f32 	%f63, [%r9+76];
	ld.shared.f32 	%f64, [%r10+2432];
	fma.rn.f32 	%f65, %f63, %f64, %f62;
	ld.shared.f32 	%f66, [%r9+80];
	ld.shared.f32 	%f67, [%r10+2560];
	fma.rn.f32 	%f68, %f66, %f67, %f65;
	ld.shared.f32 	%f69, [%r9+84];
	ld.shared.f32 	%f70, [%r10+2688];
	fma.rn.f32 	%f71, %f69, %f70, %f68;
	ld.shared.f32 	%f72, [%r9+88];
	ld.shared.f32 	%f73, [%r10+2816];
	fma.rn.f32 	%f74, %f72, %f73, %f71;
	ld.shared.f32 	%f75, [%r9+92];
	ld.shared.f32 	%f76, [%r10+2944];
	fma.rn.f32 	%f77, %f75, %f76, %f74;
	ld.shared.f32 	%f78, [%r9+96];
	ld.shared.f32 	%f79, [%r10+3072];
	fma.rn.f32 	%f80, %f78, %f79, %f77;
	ld.shared.f32 	%f81, [%r9+100];
	ld.shared.f32 	%f82, [%r10+3200];
	fma.rn.f32 	%f83, %f81, %f82, %f80;
	ld.shared.f32 	%f84, [%r9+104];
	ld.shared.f32 	%f85, [%r10+3328];
	fma.rn.f32 	%f86, %f84, %f85, %f83;
	ld.shared.f32 	%f87, [%r9+108];
	ld.shared.f32 	%f88, [%r10+3456];
	fma.rn.f32 	%f89, %f87, %f88, %f86;
	ld.shared.f32 	%f90, [%r9+112];
	ld.shared.f32 	%f91, [%r10+3584];
	fma.rn.f32 	%f92, %f90, %f91, %f89;
	ld.shared.f32 	%f93, [%r9+116];
	ld.shared.f32 	%f94, [%r10+3712];
	fma.rn.f32 	%f95, %f93, %f94, %f92;
	ld.shared.f32 	%f96, [%r9+120];
	ld.shared.f32 	%f97, [%r10+3840];
	fma.rn.f32 	%f98, %f96, %f97, %f95;
	ld.shared.f32 	%f99, [%r9+124];
	ld.shared.f32 	%f100, [%r10+3968];
	fma.rn.f32 	%f101, %f99, %f100, %f98;
	bar.sync 	0;
	add.s32 	%r36, %r36, 32;
	add.s32 	%r35, %r35, %r12;
	setp.lt.s32 	%p2, %r36, %r18;
	@%p2 bra 	$L__BB0_2;
	mad.lo.s32 	%r34, %r18, %r4, %r22;
	cvta.to.global.u64 	%rd9, %rd5;
	mul.wide.u32 	%rd10, %r34, 4;
	add.s64 	%rd11, %rd9, %rd10;
	st.global.f32 	[%rd11], %f101;
$L__BB0_4:
	ret;

}


// ===== COMPILED SASS (sm_100) =====

	.target	sm_100

	.elftype	@"ET_EXEC"


//--------------------- .note.nv.tkinfo           --------------------------
	.section	.note.nv.tkinfo,"",@"SHT_NOTE"
	.sectionflags	@"SHF_NOTE_NV_TKINFO"
	.tkinfo
        /*0018*/ 	.word	0x00000002
        /*0030*/ 	.string	""
        /*0030*/ 	.string	"ptxas"
        /*0030*/ 	.string	"Cuda compilation tools, release 13.0, V13.0.88"
        /*0030*/ 	.string	"Build cuda_13.0.r13.0/compiler.36424714_0"
        /*0030*/ 	.string	"-arch sm_100 -m 64 "



//--------------------- .note.nv.cuinfo           --------------------------
	.section	.note.nv.cuinfo,"",@"SHT_NOTE"
	.sectionflags	@"SHF_NOTE_NV_CUINFO"
        /*0018*/ 	.short	0x0002
        /*001a*/ 	.short	0x0064
        /*001c*/ 	.short	0x0082
	.zero		2


//--------------------- .nv.info                  --------------------------
	.section	.nv.info,"",@"SHT_CUDA_INFO"
	.align	4


	//----- nvinfo : EIATTR_REGCOUNT
	.align		4
        /*0000*/ 	.byte	0x04, 0x2f
        /*0002*/ 	.short	(.L_1 - .L_0)
	.align		4
.L_0:
        /*0004*/ 	.word	index@(_Z6matmulPfS_S_i)
        /*0008*/ 	.word	0x00000020


	//----- nvinfo : EIATTR_FRAME_SIZE
	.align		4
.L_1:
        /*000c*/ 	.byte	0x04, 0x11
        /*000e*/ 	.short	(.L_3 - .L_2)
	.align		4
.L_2:
        /*0010*/ 	.word	index@(_Z6matmulPfS_S_i)
        /*0014*/ 	.word	0x00000000


	//----- nvinfo : EIATTR_MIN_STACK_SIZE
	.align		4
.L_3:
        /*0018*/ 	.byte	0x04, 0x12
        /*001a*/ 	.short	(.L_5 - .L_4)
	.align		4
.L_4:
        /*001c*/ 	.word	index@(_Z6matmulPfS_S_i)
        /*0020*/ 	.word	0x00000000
.L_5:


//--------------------- .nv.compat                --------------------------
	.section	.nv.compat,"",@"SHT_CUDA_COMPAT_INFO"
	.align	4
        /*0000*/ 	.byte	0x02, 0x09, 0x00, 0x00, 0x02, 0x02, 0x01, 0x00, 0x02, 0x05, 0x05, 0x00, 0x03, 0x07, 0x01, 0x01
        /*0010*/ 	.byte	0x02, 0x03, 0x00, 0x00, 0x02, 0x06, 0x01, 0x00, 0x04, 0x0b, 0x08, 0x00, 0x09, 0x00, 0x00, 0x00
        /*0020*/ 	.byte	0x00, 0x00, 0x00, 0x00


//--------------------- .nv.info._Z6matmulPfS_S_i --------------------------
	.section	.nv.info._Z6matmulPfS_S_i,"",@"SHT_CUDA_INFO"
	.sectionflags	@""
	.align	4


	//----- nvinfo : EIATTR_CUDA_API_VERSION
	.align		4
        /*0000*/ 	.byte	0x04, 0x37
        /*0002*/ 	.short	(.L_7 - .L_6)
.L_6:
        /*0004*/ 	.word	0x00000082


	//----- nvinfo : EIATTR_KPARAM_INFO
	.align		4
.L_7:
        /*0008*/ 	.byte	0x04, 0x17
        /*000a*/ 	.short	(.L_9 - .L_8)
.L_8:
        /*000c*/ 	.word	0x00000000
        /*0010*/ 	.short	0x0003
        /*0012*/ 	.short	0x0018
        /*0014*/ 	.byte	0x00, 0xf0, 0x11, 0x00


	//----- nvinfo : EIATTR_KPARAM_INFO
	.align		4
.L_9:
        /*0018*/ 	.byte	0x04, 0x17
        /*001a*/ 	.short	(.L_11 - .L_10)
.L_10:
        /*001c*/ 	.word	0x00000000
        /*0020*/ 	.short	0x0002
        /*0022*/ 	.short	0x0010
        /*0024*/ 	.byte	0x00, 0xf5, 0x21, 0x00


	//----- nvinfo : EIATTR_KPARAM_INFO
	.align		4
.L_11:
        /*0028*/ 	.byte	0x04, 0x17
        /*002a*/ 	.short	(.L_13 - .L_12)
.L_12:
        /*002c*/ 	.word	0x00000000
        /*0030*/ 	.short	0x0001
        /*0032*/ 	.short	0x0008
        /*0034*/ 	.byte	0x00, 0xf5, 0x21, 0x00


	//----- nvinfo : EIATTR_KPARAM_INFO
	.align		4
.L_13:
        /*0038*/ 	.byte	0x04, 0x17
        /*003a*/ 	.short	(.L_15 - .L_14)
.L_14:
        /*003c*/ 	.word	0x00000000
        /*0040*/ 	.short	0x0000
        /*0042*/ 	.short	0x0000
        /*0044*/ 	.byte	0x00, 0xf5, 0x21, 0x00


	//----- nvinfo : EIATTR_SPARSE_MMA_MASK
	.align		4
.L_15:
        /*0048*/ 	.byte	0x03, 0x50
        /*004a*/ 	.short	0x0000


	//----- nvinfo : EIATTR_MAXREG_COUNT
	.align		4
        /*004c*/ 	.byte	0x03, 0x1b
        /*004e*/ 	.short	0x00ff


	//----- nvinfo : EIATTR_NUM_BARRIERS
	.align		4
        /*0050*/ 	.byte	0x02, 0x4c
        /*0052*/ 	.byte	0x01
	.zero		1


	//----- nvinfo : EIATTR_MERCURY_ISA_VERSION
	.align		4
        /*0054*/ 	.byte	0x03, 0x5f
        /*0056*/ 	.short	0x0101


	//----- nvinfo : EIATTR_VRC_CTA_INIT_COUNT
	.align		4
        /*0058*/ 	.byte	0x02, 0x4a
	.zero		1
	.zero		1


	//----- nvinfo : EIATTR_EXIT_INSTR_OFFSETS
	.align		4
        /*005c*/ 	.byte	0x04, 0x1c
        /*005e*/ 	.short	(.L_17 - .L_16)


	//   ....[0]....
.L_16:
        /*0060*/ 	.word	0x000000c0


	//   ....[1]....
        /*0064*/ 	.word	0x00000790


	//----- nvinfo : EIATTR_CBANK_PARAM_SIZE
	.align		4
.L_17:
        /*0068*/ 	.byte	0x03, 0x19
        /*006a*/ 	.short	0x001c


	//----- nvinfo : EIATTR_PARAM_CBANK
	.align		4
        /*006c*/ 	.byte	0x04, 0x0a
        /*006e*/ 	.short	(.L_19 - .L_18)
	.align		4
.L_18:
        /*0070*/ 	.word	index@(.nv.constant0._Z6matmulPfS_S_i)
        /*0074*/ 	.short	0x0380
        /*0076*/ 	.short	0x001c


	//----- nvinfo : EIATTR_SW_WAR
	.align		4
.L_19:
        /*0078*/ 	.byte	0x04, 0x36
        /*007a*/ 	.short	(.L_21 - .L_20)
.L_20:
        /*007c*/ 	.word	0x00000008
.L_21:


//--------------------- .nv.callgraph             --------------------------
	.section	.nv.callgraph,"",@"SHT_CUDA_CALLGRAPH"
	.align	4
	.sectionentsize	8
	.align		4
        /*0000*/ 	.word	0x00000000
	.align		4
        /*0004*/ 	.word	0xffffffff
	.align		4
        /*0008*/ 	.word	0x00000000
	.align		4
        /*000c*/ 	.word	0xfffffffe
	.align		4
        /*0010*/ 	.word	0x00000000
	.align		4
        /*0014*/ 	.word	0xfffffffd
	.align		4
        /*0018*/ 	.word	0x00000000
	.align		4
        /*001c*/ 	.word	0xfffffffc


//--------------------- .text._Z6matmulPfS_S_i    --------------------------
	.section	.text._Z6matmulPfS_S_i,"ax",@progbits
	.align	128
        .global         _Z6matmulPfS_S_i
        .type           _Z6matmulPfS_S_i,@function
        .size           _Z6matmulPfS_S_i,(.L_x_2 - _Z6matmulPfS_S_i)
        .other          _Z6matmulPfS_S_i,@"STO_CUDA_ENTRY STV_DEFAULT"
_Z6matmulPfS_S_i:
.text._Z6matmulPfS_S_i:
[----:B------:R-:W-:Y:S01]  /*0000*/  LDC R1, c[0x0][0x37c] ;  /* 0x0000df00ff017b82 */ /* 0x000fe20000000800 */
[----:B------:R-:W0:Y:S07]  /*0010*/  S2R R11, SR_TID.X ;  /* 0x00000000000b7919 */ /* 0x000e2e0000002100 */
[----:B------:R-:W1:Y:S01]  /*0020*/  S2UR UR4, SR_CTAID.Y ;  /* 0x00000000000479c3 */ /* 0x000e620000002600 */
[----:B------:R-:W2:Y:S07]  /*0030*/  S2R R2, SR_CTAID.X ;  /* 0x0000000000027919 */ /* 0x000eae0000002500 */
[----:B------:R-:W3:Y:S01]  /*0040*/  LDC R0, c[0x0][0x398] ;  /* 0x0000e600ff007b82 */ /* 0x000ee20000000800 */
[----:B-1----:R-:W-:Y:S01]  /*0050*/  USHF.L.U32 UR4, UR4, 0x5, URZ ;  /* 0x0000000504047899 */ /* 0x002fe200080006ff */
[----:B0-----:R-:W-:-:S02]  /*0060*/  SHF.R.U32.HI R3, RZ, 0x5, R11 ;  /* 0x00000005ff037819 */ /* 0x001fc4000001160b */
[----:B--2---:R-:W-:-:S03]  /*0070*/  SHF.L.U32 R2, R2, 0x5, RZ ;  /* 0x0000000502027819 */ /* 0x004fc600000006ff */
[----:B------:R-:W-:Y:S02]  /*0080*/  LOP3.LUT R16, R3, UR4, RZ, 0xfc, !PT ;  /* 0x0000000403107c12 */ /* 0x000fe4000f8efcff */
[----:B------:R-:W-:-:S04]  /*0090*/  LOP3.LUT R7, R2, 0x1f, R11, 0xf8, !PT ;  /* 0x0000001f02077812 */ /* 0x000fc800078ef80b */
[----:B------:R-:W-:-:S04]  /*00a0*/  VIMNMX R5, PT, PT, R16, R7, !PT ;  /* 0x0000000710057248 */ /* 0x000fc80007fe0100 */
[----:B---3--:R-:W-:-:S13]  /*00b0*/  ISETP.GE.AND P0, PT, R5, R0, PT ;  /* 0x000000000500720c */ /* 0x008fda0003f06270 */
[----:B------:R-:W-:Y:S05]  /*00c0*/  @P0 EXIT ;  /* 0x000000000000094d */ /* 0x000fea0003800000 */
[----:B------:R-:W0:Y:S01]  /*00d0*/  S2UR UR7, SR_CgaCtaId ;  /* 0x00000000000779c3 */ /* 0x000e220000008800 */
[----:B------:R-:W-:Y:S01]  /*00e0*/  UMOV UR4, 0x400 ;  /* 0x0000040000047882 */ /* 0x000fe20000000000 */
[----:B------:R-:W-:Y:S01]  /*00f0*/  IMAD R9, R3, R0, R2 ;  /* 0x0000000003097224 */ /* 0x000fe200078e0202 */
[----:B------:R-:W-:Y:S01]  /*0100*/  UIADD3 UR6, UPT, UPT, UR4, 0x1000, URZ ;  /* 0x0000100004067890 */ /* 0x000fe2000fffe0ff */
[C---:B------:R-:W-:Y:S01]  /*0110*/  LOP3.LUT R2, R11.reuse, 0x3e0, RZ, 0xc0, !PT ;  /* 0x000003e00b027812 */ /* 0x040fe200078ec0ff */
[----:B------:R-:W-:Y:S01]  /*0120*/  HFMA2 R23, -RZ, RZ, 0, 0 ;  /* 0x00000000ff177431 */ /* 0x000fe200000001ff */
[C---:B------:R-:W-:Y:S01]  /*0130*/  SHF.L.U32 R3, R11.reuse, 0x2, RZ ;  /* 0x000000020b037819 */ /* 0x040fe200000006ff */
[----:B------:R-:W1:Y:S01]  /*0140*/  LDCU.64 UR8, c[0x0][0x358] ;  /* 0x00006b00ff0877ac */ /* 0x000e620008000a00 */
[----:B------:R-:W2:Y:S01]  /*0150*/  LDC.64 R20, c[0x0][0x380] ;  /* 0x0000e000ff147b82 */ /* 0x000ea20000000a00 */
[----:B------:R-:W-:Y:S02]  /*0160*/  LOP3.LUT R4, R11, 0x1f, RZ, 0xc0, !PT ;  /* 0x0000001f0b047812 */ /* 0x000fe400078ec0ff */
[----:B------:R-:W-:-:S02]  /*0170*/  LOP3.LUT R5, R2, 0x1f, R11, 0xf8, !PT ;  /* 0x0000001f02057812 */ /* 0x000fc400078ef80b */
[----:B------:R-:W-:Y:S02]  /*0180*/  LOP3.LUT R2, R3, 0xf80, RZ, 0xc0, !PT ;  /* 0x00000f8003027812 */ /* 0x000fe400078ec0ff */
[----:B------:R-:W-:Y:S01]  /*0190*/  IADD3 R3, PT, PT, R4, R9, RZ ;  /* 0x0000000904037210 */ /* 0x000fe20007ffe0ff */
[----:B------:R-:W3:Y:S01]  /*01a0*/  LDC.64 R18, c[0x0][0x388] ;  /* 0x0000e200ff127b82 */ /* 0x000ee20000000a00 */
[----:B0-----:R-:W-:Y:S02]  /*01b0*/  ULEA UR5, UR7, UR4, 0x18 ;  /* 0x0000000407057291 */ /* 0x001fe4000f8ec0ff */
[----:B------:R-:W-:Y:S01]  /*01c0*/  ULEA UR6, UR7, UR6, 0x18 ;  /* 0x0000000607067291 */ /* 0x000fe2000f8ec0ff */
[----:B------:R-:W-:-:S03]  /*01d0*/  UMOV UR4, URZ ;  /* 0x000000ff00047c82 */ /* 0x000fc60008000000 */
[C---:B------:R-:W-:Y:S02]  /*01e0*/  LEA R6, R5.reuse, UR5, 0x2 ;  /* 0x0000000505067c11 */ /* 0x040fe4000f8e10ff */
[----:B------:R-:W-:Y:S02]  /*01f0*/  LEA R5, R5, UR6, 0x2 ;  /* 0x0000000605057c11 */ /* 0x000fe4000f8e10ff */
[----:B-1----:R-:W-:-:S07]  /*0200*/  LEA R4, R4, UR6, 0x2 ;  /* 0x0000000604047c11 */ /* 0x002fce000f8e10ff */
.L_x_0:
[----:B--2---:R-:W-:-:S04]  /*0210*/  IMAD.WIDE.U32 R8, R3, 0x4, R20 ;  /* 0x0000000403087825 */ /* 0x004fc800078e0014 */
[----:B---3--:R-:W-:Y:S01]  /*0220*/  IMAD.WIDE.U32 R26, R3, 0x4, R18 ;  /* 0x00000004031a7825 */ /* 0x008fe200078e0012 */
[----:B------:R-:W2:Y:S05]  /*0230*/  LDG.E R29, desc[UR8][R8.64] ;  /* 0x00000008081d7981 */ /* 0x000eaa000c1e1900 */
[----:B------:R-:W3:Y:S01]  /*0240*/  LDG.E R26, desc[UR8][R26.64] ;  /* 0x000000081a1a7981 */ /* 0x000ee2000c1e1900 */
[----:B------:R-:W-:Y:S01]  /*0250*/  UIADD3 UR4, UPT, UPT, UR4, 0x20, URZ ;  /* 0x0000002004047890 */ /* 0x000fe2000fffe0ff */
[----:B------:R-:W-:-:S05]  /*0260*/  LEA R3, R0, R3, 0x5 ;  /* 0x0000000300037211 */ /* 0x000fca00078e28ff */
[----:B------:R-:W-:Y:S01]  /*0270*/  ISETP.LE.AND P0, PT, R0, UR4, PT ;  /* 0x0000000400007c0c */ /* 0x000fe2000bf03270 */
[----:B--2---:R-:W-:Y:S04]  /*0280*/  STS [R6], R29 ;  /* 0x0000001d06007388 */ /* 0x004fe80000000800 */
[----:B---3--:R-:W-:Y:S01]  /*0290*/  STS [R5], R26 ;  /* 0x0000001a05007388 */ /* 0x008fe20000000800 */
[----:B------:R-:W-:Y:S06]  /*02a0*/  BAR.SYNC.DEFER_BLOCKING 0x0 ;  /* 0x0000000000007b1d */ /* 0x000fec0000010000 */
[----:B------:R-:W-:Y:S04]  /*02b0*/  LDS R22, [R4] ;  /* 0x0000000004167984 */ /* 0x000fe80000000800 */
[----:B------:R-:W0:Y:S04]  /*02c0*/  LDS.128 R12, [R2+UR5] ;  /* 0x00000005020c7984 */ /* 0x000e280008000c00 */
[----:B------:R-:W1:Y:S04]  /*02d0*/  LDS R28, [R4+0x80] ;  /* 0x00008000041c7984 */ /* 0x000e680000000800 */
[----:B------:R-:W2:Y:S04]  /*02e0*/  LDS R25, [R4+0x100] ;  /* 0x0001000004197984 */ /* 0x000ea80000000800 */
[----:B------:R-:W3:Y:S04]  /*02f0*/  LDS R24, [R4+0x180] ;  /* 0x0001800004187984 */ /* 0x000ee80000000800 */
[----:B------:R-:W-:Y:S04]  /*0300*/  LDS R17, [R4+0x200] ;  /* 0x0002000004117984 */ /* 0x000fe80000000800 */
[----:B------:R-:W4:Y:S04]  /*0310*/  LDS.128 R8, [R2+UR5+0x10] ;  /* 0x0000100502087984 */ /* 0x000f280008000c00 */
[----:B------:R-:W-:Y:S01]  /*0320*/  LDS R26, [R4+0x380] ;  /* 0x00038000041a7984 */ /* 0x000fe20000000800 */
[----:B0-----:R-:W-:-:S03]  /*0330*/  FFMA R12, R12, R22, R23 ;  /* 0x000000160c0c7223 */ /* 0x001fc60000000017 */
[----:B------:R-:W0:Y:S01]  /*0340*/  LDS R22, [R4+0x280] ;  /* 0x0002800004167984 */ /* 0x000e220000000800 */
[----:B-1----:R-:W-:-:S03]  /*0350*/  FFMA R12, R28, R13, R12 ;  /* 0x0000000d1c0c7223 */ /* 0x002fc6000000000c */
[----:B------:R-:W1:Y:S01]  /*0360*/  LDS R23, [R4+0x300] ;  /* 0x0003000004177984 */ /* 0x000e620000000800 */
[----:B--2---:R-:W-:-:S03]  /*0370*/  FFMA R25, R25, R14, R12 ;  /* 0x0000000e19197223 */ /* 0x004fc6000000000c */
[----:B------:R-:W-:Y:S01]  /*0380*/  LDS R28, [R4+0x580] ;  /* 0x00058000041c7984 */ /* 0x000fe20000000800 */
[----:B---3--:R-:W-:-:S03]  /*0390*/  FFMA R27, R24, R15, R25 ;  /* 0x0000000f181b7223 */ /* 0x008fc60000000019 */
[----:B------:R-:W-:Y:S04]  /*03a0*/  LDS R25, [R4+0x400] ;  /* 0x0004000004197984 */ /* 0x000fe80000000800 */
[----:B------:R-:W2:Y:S01]  /*03b0*/  LDS.128 R12, [R2+UR5+0x20] ;  /* 0x00002005020c7984 */ /* 0x000ea20008000c00 */
[----:B----4-:R-:W-:-:S03]  /*03c0*/  FFMA R17, R8, R17, R27 ;  /* 0x0000001108117223 */ /* 0x010fc6000000001b */
[----:B------:R-:W3:Y:S01]  /*03d0*/  LDS R24, [R4+0x480] ;  /* 0x0004800004187984 */ /* 0x000ee20000000800 */
[----:B0-----:R-:W-:-:S03]  /*03e0*/  FFMA R22, R22, R9, R17 ;  /* 0x0000000916167223 */ /* 0x001fc60000000011 */
[----:B------:R-:W0:Y:S01]  /*03f0*/  LDS R17, [R4+0x500] ;  /* 0x0005000004117984 */ /* 0x000e220000000800 */
[----:B-1----:R-:W-:-:S03]  /*0400*/  FFMA R23, R23, R10, R22 ;  /* 0x0000000a17177223 */ /* 0x002fc60000000016 */
[----:B------:R-:W-:Y:S01]  /*0410*/  LDS R22, [R4+0x680] ;  /* 0x0006800004167984 */ /* 0x000fe20000000800 */
[----:B------:R-:W-:-:S03]  /*0420*/  FFMA R27, R26, R11, R23 ;  /* 0x0000000b1a1b7223 */ /* 0x000fc60000000017 */
[----:B------:R-:W-:Y:S04]  /*0430*/  LDS R23, [R4+0x600] ;  /* 0x0006000004177984 */ /* 0x000fe80000000800 */
[----:B------:R-:W1:Y:S01]  /*0440*/  LDS.128 R8, [R2+UR5+0x30] ;  /* 0x0000300502087984 */ /* 0x000e620008000c00 */
[----:B--2---:R-:W-:-:S03]  /*0450*/  FFMA R25, R12, R25, R27 ;  /* 0x000000190c197223 */ /* 0x004fc6000000001b */
[----:B------:R-:W-:Y:S01]  /*0460*/  LDS R26, [R4+0x780] ;  /* 0x00078000041a7984 */ /* 0x000fe20000000800 */
[----:B---3--:R-:W-:-:S03]  /*0470*/  FFMA R24, R24, R13, R25 ;  /* 0x0000000d18187223 */ /* 0x008fc60000000019 */
[----:B------:R-:W2:Y:S01]  /*0480*/  LDS R25, [R4+0x700] ;  /* 0x0007000004197984 */ /* 0x000ea20000000800 */
[----:B0-----:R-:W-:-:S03]  /*0490*/  FFMA R17, R17, R14, R24 ;  /* 0x0000000e11117223 */ /* 0x001fc60000000018 */
[----:B------:R-:W-:Y:S01]  /*04a0*/  LDS R24, [R4+0x880] ;  /* 0x0008800004187984 */ /* 0x000fe20000000800 */
[----:B------:R-:W-:-:S03]  /*04b0*/  FFMA R27, R28, R15, R17 ;  /* 0x0000000f1c1b7223 */ /* 0x000fc60000000011 */
[----:B------:R-:W-:Y:S04]  /*04c0*/  LDS R17, [R4+0x800] ;  /* 0x0008000004117984 */ /* 0x000fe80000000800 */
[----:B------:R-:W0:Y:S01]  /*04d0*/  LDS.128 R12, [R2+UR5+0x40] ;  /* 0x00004005020c7984 */ /* 0x000e220008000c00 */
[----:B-1----:R-:W-:-:S03]  /*04e0*/  FFMA R23, R8, R23, R27 ;  /* 0x0000001708177223 */ /* 0x002fc6000000001b */
[----:B------:R-:W1:Y:S01]  /*04f0*/  LDS R27, [R4+0x900] ;  /* 0x00090000041b7984 */ /* 0x000e620000000800 */
[----:B------:R-:W-:-:S03]  /*0500*/  FFMA R22, R22, R9, R23 ;  /* 0x0000000916167223 */ /* 0x000fc60000000017 */
[----:B------:R-:W3:Y:S01]  /*0510*/  LDS R28, [R4+0x980] ;  /* 0x00098000041c7984 */ /* 0x000ee20000000800 */
[----:B--2---:R-:W-:-:S03]  /*0520*/  FFMA R25, R25, R10, R22 ;  /* 0x0000000a19197223 */ /* 0x004fc60000000016 */
[----:B------:R-:W-:Y:S01]  /*0530*/  LDS R23, [R4+0xa00] ;  /* 0x000a000004177984 */ /* 0x000fe20000000800 */
[----:B------:R-:W-:-:S03]  /*0540*/  FFMA R25, R26, R11, R25 ;  /* 0x0000000b1a197223 */ /* 0x000fc60000000019 */
[----:B------:R-:W2:Y:S04]  /*0550*/  LDS.128 R8, [R2+UR5+0x50] ;  /* 0x0000500502087984 */ /* 0x000ea80008000c00 */
[----:B------:R-:W4:Y:S04]  /*0560*/  LDS R22, [R4+0xa80] ;  /* 0x000a800004167984 */ /* 0x000f280000000800 */
[----:B------:R-:W-:Y:S01]  /*0570*/  LDS R26, [R4+0xb80] ;  /* 0x000b8000041a7984 */ /* 0x000fe20000000800 */
[----:B0-----:R-:W-:-:S03]  /*0580*/  FFMA R17, R12, R17, R25 ;  /* 0x000000110c117223 */ /* 0x001fc60000000019 */
[----:B------:R-:W-:Y:S01]  /*0590*/  LDS R25, [R4+0xc00] ;  /* 0x000c000004197984 */ /* 0x000fe20000000800 */
[----:B------:R-:W-:-:S03]  /*05a0*/  FFMA R24, R24, R13, R17 ;  /* 0x0000000d18187223 */ /* 0x000fc60000000011 */
[----:B------:R-:W0:Y:S01]  /*05b0*/  LDS R17, [R4+0xb00] ;  /* 0x000b000004117984 */ /* 0x000e220000000800 */
[----:B-1----:R-:W-:-:S03]  /*05c0*/  FFMA R27, R27, R14, R24 ;  /* 0x0000000e1b1b7223 */ /* 0x002fc60000000018 */
[----:B------:R-:W-:Y:S01]  /*05d0*/  LDS R24, [R4+0xc80] ;  /* 0x000c800004187984 */ /* 0x000fe20000000800 */
[----:B---3--:R-:W-:-:S03]  /*05e0*/  FFMA R27, R28, R15, R27 ;  /* 0x0000000f1c1b7223 */ /* 0x008fc6000000001b */
[----:B------:R-:W1:Y:S01]  /*05f0*/  LDS.128 R12, [R2+UR5+0x60] ;  /* 0x00006005020c7984 */ /* 0x000e620008000c00 */
[----:B--2---:R-:W-:-:S03]  /*0600*/  FFMA R23, R8, R23, R27 ;  /* 0x0000001708177223 */ /* 0x004fc6000000001b */
[----:B------:R-:W-:Y:S01]  /*0610*/  LDS R28, [R4+0xf00] ;  /* 0x000f0000041c7984 */ /* 0x000fe20000000800 */
[----:B----4-:R-:W-:-:S03]  /*0620*/  FFMA R22, R22, R9, R23 ;  /* 0x0000000916167223 */ /* 0x010fc60000000017 */
[----:B------:R-:W2:Y:S01]  /*0630*/  LDS R23, [R4+0xd00] ;  /* 0x000d000004177984 */ /* 0x000ea20000000800 */
[----:B0-----:R-:W-:-:S03]  /*0640*/  FFMA R17, R17, R10, R22 ;  /* 0x0000000a11117223 */ /* 0x001fc60000000016 */
[----:B------:R-:W0:Y:S01]  /*0650*/  LDS R22, [R4+0xd80] ;  /* 0x000d800004167984 */ /* 0x000e220000000800 */
[----:B------:R-:W-:-:S03]  /*0660*/  FFMA R27, R26, R11, R17 ;  /* 0x0000000b1a1b7223 */ /* 0x000fc60000000011 */
[----:B------:R-:W-:Y:S01]  /*0670*/  LDS R17, [R4+0xe00] ;  /* 0x000e000004117984 */ /* 0x000fe20000000800 */
[----:B-1----:R-:W-:-:S03]  /*0680*/  FFMA R25, R12, R25, R27 ;  /* 0x000000190c197223 */ /* 0x002fc6000000001b */
[----:B------:R-:W1:Y:S01]  /*0690*/  LDS.128 R8, [R2+UR5+0x70] ;  /* 0x0000700502087984 */ /* 0x000e620008000c00 */
[----:B------:R-:W-:-:S03]  /*06a0*/  FFMA R26, R24, R13, R25 ;  /* 0x0000000d181a7223 */ /* 0x000fc60000000019 */
[----:B------:R-:W3:Y:S01]  /*06b0*/  LDS R12, [R4+0xe80] ;  /* 0x000e8000040c7984 */ /* 0x000ee20000000800 */
[----:B--2---:R-:W-:-:S03]  /*06c0*/  FFMA R23, R23, R14, R26 ;  /* 0x0000000e17177223 */ /* 0x004fc6000000001a */
[----:B------:R-:W2:Y:S01]  /*06d0*/  LDS R24, [R4+0xf80] ;  /* 0x000f800004187984 */ /* 0x000ea20000000800 */
[----:B0-----:R-:W-:-:S04]  /*06e0*/  FFMA R15, R22, R15, R23 ;  /* 0x0000000f160f7223 */ /* 0x001fc80000000017 */
[----:B-1----:R-:W-:-:S04]  /*06f0*/  FFMA R15, R8, R17, R15 ;  /* 0x00000011080f7223 */ /* 0x002fc8000000000f */
[----:B---3--:R-:W-:-:S04]  /*0700*/  FFMA R9, R12, R9, R15 ;  /* 0x000000090c097223 */ /* 0x008fc8000000000f */
[----:B------:R-:W-:-:S04]  /*0710*/  FFMA R9, R28, R10, R9 ;  /* 0x0000000a1c097223 */ /* 0x000fc80000000009 */
[----:B--2---:R-:W-:Y:S01]  /*0720*/  FFMA R23, R24, R11, R9 ;  /* 0x0000000b18177223 */ /* 0x004fe20000000009 */
[----:B------:R-:W-:Y:S06]  /*0730*/  BAR.SYNC.DEFER_BLOCKING 0x0 ;  /* 0x0000000000007b1d */ /* 0x000fec0000010000 */
[----:B------:R-:W-:Y:S05]  /*0740*/  @!P0 BRA `(.L_x_0) ;  /* 0xfffffff800b08947 */ /* 0x000fea000383ffff */
[----:B------:R-:W0:Y:S01]  /*0750*/  LDC.64 R2, c[0x0][0x390] ;  /* 0x0000e400ff027b82 */ /* 0x000e220000000a00 */
[----:B------:R-:W-:-:S04]  /*0760*/  IMAD R7, R16, R0, R7 ;  /* 0x0000000010077224 */ /* 0x000fc800078e0207 */
[----:B0-----:R-:W-:-:S05]  /*0770*/  IMAD.WIDE.U32 R2, R7, 0x4, R2 ;  /* 0x0000000407027825 */ /* 0x001fca00078e0002 */
[----:B------:R-:W-:Y:S01]  /*0780*/  STG.E desc[UR8][R2.64], R23 ;  /* 0x0000001702007986 */ /* 0x000fe2000c101908 */
[----:B------:R-:W-:Y:S05]  /*0790*/  EXIT ;  /* 0x000000000000794d */ /* 0x000fea0003800000 */
.L_x_1:
[----:B------:R-:W-:-:S00]  /*07a0*/  BRA `(.L_x_1) ;  /* 0xfffffffc00fc7947 */ /* 0x000fc0000383ffff */
[----:B------:R-:W-:-:S00]  /*07b0*/  NOP ;  /* 0x0000000000007918 */ /* 0x000fc00000000000 */
        /* <DEDUP_REMOVED lines=12> */
.L_x_2:


//--------------------- .nv.shared._Z6matmulPfS_S_i --------------------------
	.section	.nv.shared._Z6matmulPfS_S_i,"aw",@nobits
	.sectionflags	@""
	.align	4
.nv.shared._Z6matmulPfS_S_i:
	.zero		9216


//--------------------- .nv.shared.reserved.0     --------------------------
	.section	.nv.shared.reserved.0,"aw",@nobits
	.weak		__nv_reservedSMEM_offset_0_alias
	.size		__nv_reservedSMEM_offset_0_alias, 0, 64
	.other		__nv_reservedSMEM_offset_0_alias,@"STO_CUDA_RESERVED_SHARED STV_DEFAULT"
__nv_reservedSMEM_offset_0_alias:
	.zero		0
	.zero		64


//--------------------- .nv.constant0._Z6matmulPfS_S_i --------------------------
	.section	.nv.constant0._Z6matmulPfS_S_i,"a",@progbits
	.sectionflags	@""
	.align	4
.nv.constant0._Z6matmulPfS_S_i:
	.zero		924


//--------------------- SYMBOLS --------------------------

	.type		.nv.reservedSmem.offset0,@object
	.size		.nv.reservedSmem.offset0,0x4
	.type		.nv.reservedSmem.cap,@object
	.size		.nv.reservedSmem.cap,0x4
